	.headerflags	@"EF_CUDA_TEXMODE_UNIFIED EF_CUDA_64BIT_ADDRESS EF_CUDA_ACCELERATORS EF_CUDA_SM90 EF_CUDA_VIRTUAL_SM(EF_CUDA_SM90)"
	.elftype	@"ET_EXEC"


//--------------------- .nv.info                  --------------------------
	.section	.nv.info,"",@"SHT_CUDA_INFO"
	.align	4


	//----- nvinfo : EIATTR_REGCOUNT
	.align		4
        /*0000*/ 	.byte	0x04, 0x2f
        /*0002*/ 	.short	(.L_3 - .L_2)
	.align		4
.L_2:
        /*0004*/ 	.word	index@(triton_poi_fused__native_batch_norm_legit_no_training_max_pool2d_with_indices_native_batch_norm_backward_relu_6)
        /*0008*/ 	.word	0x00000020


	//----- nvinfo : EIATTR_MIN_STACK_SIZE
	.align		4
.L_3:
        /*000c*/ 	.byte	0x04, 0x12
        /*000e*/ 	.short	(.L_5 - .L_4)
	.align		4
.L_4:
        /*0010*/ 	.word	index@(triton_poi_fused__native_batch_norm_legit_no_training_max_pool2d_with_indices_native_batch_norm_backward_relu_6)
        /*0014*/ 	.word	0x00000000


	//----- nvinfo : EIATTR_FRAME_SIZE
	.align		4
.L_5:
        /*0018*/ 	.byte	0x04, 0x11
        /*001a*/ 	.short	(.L_7 - .L_6)
	.align		4
.L_6:
        /*001c*/ 	.word	index@(triton_poi_fused__native_batch_norm_legit_no_training_max_pool2d_with_indices_native_batch_norm_backward_relu_6)
        /*0020*/ 	.word	0x00000000


	//----- nvinfo : EIATTR_MIN_STACK_SIZE
	.align		4
.L_7:
        /*0024*/ 	.byte	0x04, 0x12
        /*0026*/ 	.short	(.L_9 - .L_8)
	.align		4
.L_8:
        /*0028*/ 	.word	index@(triton_poi_fused__native_batch_norm_legit_no_training_max_pool2d_with_indices_native_batch_norm_backward_relu_6)
        /*002c*/ 	.word	0x00000000
.L_9:


//--------------------- .nv.info.triton_poi_fused__native_batch_norm_legit_no_training_max_pool2d_with_indices_native_batch_norm_backward_relu_6 --------------------------
	.section	.nv.info.triton_poi_fused__native_batch_norm_legit_no_training_max_pool2d_with_indices_native_batch_norm_backward_relu_6,"",@"SHT_CUDA_INFO"
	.sectionflags	@""
	.align	4


	//----- nvinfo : EIATTR_CUDA_API_VERSION
	.align		4
        /*0000*/ 	.byte	0x04, 0x37
        /*0002*/ 	.short	(.L_11 - .L_10)
.L_10:
        /*0004*/ 	.word	0x0000007c


	//----- nvinfo : EIATTR_KPARAM_INFO
	.align		4
.L_11:
        /*0008*/ 	.byte	0x04, 0x17
        /*000a*/ 	.short	(.L_13 - .L_12)
.L_12:
        /*000c*/ 	.word	0x00000000
        /*0010*/ 	.short	0x0008
        /*0012*/ 	.short	0x0040
        /*0014*/ 	.byte	0x00, 0xf0, 0x11, 0x00


	//----- nvinfo : EIATTR_KPARAM_INFO
	.align		4
.L_13:
        /*0018*/ 	.byte	0x04, 0x17
        /*001a*/ 	.short	(.L_15 - .L_14)
.L_14:
        /*001c*/ 	.word	0x00000000
        /*0020*/ 	.short	0x0007
        /*0022*/ 	.short	0x0038
        /*0024*/ 	.byte	0x00, 0xf4, 0x21, 0x00


	//----- nvinfo : EIATTR_KPARAM_INFO
	.align		4
.L_15:
        /*0028*/ 	.byte	0x04, 0x17
        /*002a*/ 	.short	(.L_17 - .L_16)
.L_16:
        /*002c*/ 	.word	0x00000000
        /*0030*/ 	.short	0x0006
        /*0032*/ 	.short	0x0030
        /*0034*/ 	.byte	0x00, 0xf4, 0x21, 0x00


	//----- nvinfo : EIATTR_KPARAM_INFO
	.align		4
.L_17:
        /*0038*/ 	.byte	0x04, 0x17
        /*003a*/ 	.short	(.L_19 - .L_18)
.L_18:
        /*003c*/ 	.word	0x00000000
        /*0040*/ 	.short	0x0005
        /*0042*/ 	.short	0x0028
        /*0044*/ 	.byte	0x00, 0xf4, 0x21, 0x00


	//----- nvinfo : EIATTR_KPARAM_INFO
	.align		4
.L_19:
        /*0048*/ 	.byte	0x04, 0x17
        /*004a*/ 	.short	(.L_21 - .L_20)
.L_20:
        /*004c*/ 	.word	0x00000000
        /*0050*/ 	.short	0x0004
        /*0052*/ 	.short	0x0020
        /*0054*/ 	.byte	0x00, 0xf4, 0x21, 0x00


	//----- nvinfo : EIATTR_KPARAM_INFO
	.align		4
.L_21:
        /*0058*/ 	.byte	0x04, 0x17
        /*005a*/ 	.short	(.L_23 - .L_22)
.L_22:
        /*005c*/ 	.word	0x00000000
        /*0060*/ 	.short	0x0003
        /*0062*/ 	.short	0x0018
        /*0064*/ 	.byte	0x00, 0xf4, 0x21, 0x00


	//----- nvinfo : EIATTR_KPARAM_INFO
	.align		4
.L_23:
        /*0068*/ 	.byte	0x04, 0x17
        /*006a*/ 	.short	(.L_25 - .L_24)
.L_24:
        /*006c*/ 	.word	0x00000000
        /*0070*/ 	.short	0x0002
        /*0072*/ 	.short	0x0010
        /*0074*/ 	.byte	0x00, 0xf4, 0x21, 0x00


	//----- nvinfo : EIATTR_KPARAM_INFO
	.align		4
.L_25:
        /*0078*/ 	.byte	0x04, 0x17
        /*007a*/ 	.short	(.L_27 - .L_26)
.L_26:
        /*007c*/ 	.word	0x00000000
        /*0080*/ 	.short	0x0001
        /*0082*/ 	.short	0x0008
        /*0084*/ 	.byte	0x00, 0xf4, 0x21, 0x00


	//----- nvinfo : EIATTR_KPARAM_INFO
	.align		4
.L_27:
        /*0088*/ 	.byte	0x04, 0x17
        /*008a*/ 	.short	(.L_29 - .L_28)
.L_28:
        /*008c*/ 	.word	0x00000000
        /*0090*/ 	.short	0x0000
        /*0092*/ 	.short	0x0000
        /*0094*/ 	.byte	0x00, 0xf4, 0x21, 0x00


	//----- nvinfo : EIATTR_SPARSE_MMA_MASK
	.align		4
.L_29:
        /*0098*/ 	.byte	0x03, 0x50
        /*009a*/ 	.short	0x0000


	//----- nvinfo : EIATTR_MAXREG_COUNT
	.align		4
        /*009c*/ 	.byte	0x03, 0x1b
        /*009e*/ 	.short	0x00ff


	//----- nvinfo : EIATTR_EXIT_INSTR_OFFSETS
	.align		4
        /*00a0*/ 	.byte	0x04, 0x1c
        /*00a2*/ 	.short	(.L_31 - .L_30)


	//   ....[0]....
.L_30:
        /*00a4*/ 	.word	0x00000b50


	//----- nvinfo : EIATTR_REQNTID
	.align		4
.L_31:
        /*00a8*/ 	.byte	0x04, 0x10
        /*00aa*/ 	.short	(.L_33 - .L_32)
.L_32:
        /*00ac*/ 	.word	0x00000080
        /*00b0*/ 	.word	0x00000001
        /*00b4*/ 	.word	0x00000001


	//----- nvinfo : EIATTR_CBANK_PARAM_SIZE
	.align		4
.L_33:
        /*00b8*/ 	.byte	0x03, 0x19
        /*00ba*/ 	.short	0x0044


	//----- nvinfo : EIATTR_PARAM_CBANK
	.align		4
        /*00bc*/ 	.byte	0x04, 0x0a
        /*00be*/ 	.short	(.L_35 - .L_34)
	.align		4
.L_34:
        /*00c0*/ 	.word	index@(.nv.constant0.triton_poi_fused__native_batch_norm_legit_no_training_max_pool2d_with_indices_native_batch_norm_backward_relu_6)
        /*00c4*/ 	.short	0x0210
        /*00c6*/ 	.short	0x0044


	//----- nvinfo : EIATTR_SW_WAR
	.align		4
.L_35:
        /*00c8*/ 	.byte	0x04, 0x36
        /*00ca*/ 	.short	(.L_37 - .L_36)
.L_36:
        /*00cc*/ 	.word	0x00000008
.L_37:


//--------------------- .nv.callgraph             --------------------------
	.section	.nv.callgraph,"",@"SHT_CUDA_CALLGRAPH"
	.align	4
	.sectionentsize	8
	.align		4
        /*0000*/ 	.word	0x00000000
	.align		4
        /*0004*/ 	.word	0xffffffff
	.align		4
        /*0008*/ 	.word	0x00000000
	.align		4
        /*000c*/ 	.word	0xfffffffe
	.align		4
        /*0010*/ 	.word	0x00000000
	.align		4
        /*0014*/ 	.word	0xfffffffd
	.align		4
        /*0018*/ 	.word	0x00000000
	.align		4
        /*001c*/ 	.word	0xfffffffc


//--------------------- .nv.constant4             --------------------------
	.section	.nv.constant4,"a",@progbits
	.align	8
	.align		8
.nv.constant4:
        /*0000*/ 	.dword	_$_str
	.align		8
        /*0008*/ 	.dword	_$_str_$_2


//--------------------- .text.triton_poi_fused__native_batch_norm_legit_no_training_max_pool2d_with_indices_native_batch_norm_backward_relu_6 --------------------------
	.section	.text.triton_poi_fused__native_batch_norm_legit_no_training_max_pool2d_with_indices_native_batch_norm_backward_relu_6,"ax",@progbits
	.align	128
        .global         triton_poi_fused__native_batch_norm_legit_no_training_max_pool2d_with_indices_native_batch_norm_backward_relu_6
        .type           triton_poi_fused__native_batch_norm_legit_no_training_max_pool2d_with_indices_native_batch_norm_backward_relu_6,@function
        .size           triton_poi_fused__native_batch_norm_legit_no_training_max_pool2d_with_indices_native_batch_norm_backward_relu_6,(.L_x_1 - triton_poi_fused__native_batch_norm_legit_no_training_max_pool2d_with_indices_native_batch_norm_backward_relu_6)
        .other          triton_poi_fused__native_batch_norm_legit_no_training_max_pool2d_with_indices_native_batch_norm_backward_relu_6,@"STO_CUDA_ENTRY STV_DEFAULT"
triton_poi_fused__native_batch_norm_legit_no_training_max_pool2d_with_indices_native_batch_norm_backward_relu_6:
.text.triton_poi_fused__native_batch_norm_legit_no_training_max_pool2d_with_indices_native_batch_norm_backward_relu_6:
[----:B------:R-:W-:Y:S01]  /*0000*/  LDC R1, c[0x0][0x28] ;  /* 0x00000a00ff017b82 */ /* 0x000fe20000000800 */
[----:B------:R-:W1:Y:S07]  /*0010*/  S2R R0, SR_TID.X ;  /* 0x0000000000007919 */ /* 0x000e6e0000002100 */
[----:B------:R-:W2:Y:S01]  /*0020*/  LDC.64 R14, c[0x0][0x210] ;  /* 0x00008400ff0e7b82 */ /* 0x000ea20000000a00 */
[----:B------:R-:W-:Y:S01]  /*0030*/  ULDC.64 UR4, c[0x0][0x208] ;  /* 0x0000820000047ab9 */ /* 0x000fe20000000a00 */
[----:B------:R-:W-:Y:S01]  /*0040*/  ULDC.64 UR6, c[0x0][0x238] ;  /* 0x00008e0000067ab9 */ /* 0x000fe20000000a00 */
[----:B------:R-:W3:Y:S05]  /*0050*/  S2R R3, SR_CTAID.X ;  /* 0x0000000000037919 */ /* 0x000eea0000002500 */
[----:B------:R-:W4:Y:S01]  /*0060*/  LDC.64 R18, c[0x0][0x220] ;  /* 0x00008800ff127b82 */ /* 0x000f220000000a00 */
[----:B-1----:R-:W-:-:S05]  /*0070*/  IMAD.SHL.U32 R0, R0, 0x4, RZ ;  /* 0x0000000400007824 */ /* 0x002fca00078e00ff */
[----:B------:R-:W-:-:S05]  /*0080*/  LOP3.LUT R0, R0, 0x1fc, RZ, 0xc0, !PT ;  /* 0x000001fc00007812 */ /* 0x000fca00078ec0ff */
[----:B---3--:R-:W-:Y:S01]  /*0090*/  IMAD R4, R3, 0x200, R0 ;  /* 0x0000020003047824 */ /* 0x008fe200078e0200 */
[----:B------:R-:W-:-:S03]  /*00a0*/  SHF.R.S32.HI R3, RZ, 0x16, R3 ;  /* 0x00000016ff037819 */ /* 0x000fc60000011403 */
[C---:B------:R-:W-:Y:S01]  /*00b0*/  VIADD R26, R4.reuse, 0x1 ;  /* 0x00000001041a7836 */ /* 0x040fe20000000000 */
[----:B------:R-:W-:Y:S01]  /*00c0*/  SHF.R.S32.HI R5, RZ, 0x1f, R4 ;  /* 0x0000001fff057819 */ /* 0x000fe20000011404 */
[C---:B------:R-:W-:Y:S01]  /*00d0*/  VIADD R28, R4.reuse, 0x2 ;  /* 0x00000002041c7836 */ /* 0x040fe20000000000 */
[----:B------:R-:W-:Y:S01]  /*00e0*/  SGXT R3, R3, 0x1 ;  /* 0x000000010303781a */ /* 0x000fe20000000200 */
[----:B------:R-:W-:Y:S01]  /*00f0*/  VIADD R6, R4, 0x3 ;  /* 0x0000000304067836 */ /* 0x000fe20000000000 */
[----:B------:R-:W-:Y:S02]  /*0100*/  LEA.HI R5, R5, R4, RZ, 0x4 ;  /* 0x0000000405057211 */ /* 0x000fe400078f20ff */
[----:B------:R-:W-:Y:S02]  /*0110*/  LEA.HI R0, R3, R26, RZ, 0x4 ;  /* 0x0000001a03007211 */ /* 0x000fe400078f20ff */
[C---:B------:R-:W-:Y:S01]  /*0120*/  LOP3.LUT R7, R5.reuse, 0x7ffffff0, RZ, 0xc0, !PT ;  /* 0x7ffffff005077812 */ /* 0x040fe200078ec0ff */
[----:B------:R-:W-:Y:S01]  /*0130*/  IMAD.SHL.U32 R5, R5, 0x4, RZ ;  /* 0x0000000405057824 */ /* 0x000fe200078e00ff */
[----:B------:R-:W-:-:S02]  /*0140*/  LOP3.LUT R9, R0, 0x7ffffff0, RZ, 0xc0, !PT ;  /* 0x7ffffff000097812 */ /* 0x000fc400078ec0ff */
[----:B------:R-:W-:Y:S01]  /*0150*/  LEA.HI R2, R3, R28, RZ, 0x4 ;  /* 0x0000001c03027211 */ /* 0x000fe200078f20ff */
[----:B------:R-:W-:Y:S01]  /*0160*/  IMAD.IADD R0, R4, 0x1, -R7 ;  /* 0x0000000104007824 */ /* 0x000fe200078e0a07 */
[----:B------:R-:W-:Y:S01]  /*0170*/  LOP3.LUT R5, R5, 0xffffffc0, RZ, 0xc0, !PT ;  /* 0xffffffc005057812 */ /* 0x000fe200078ec0ff */
[----:B------:R-:W-:-:S04]  /*0180*/  IMAD.IADD R26, R26, 0x1, -R9 ;  /* 0x000000011a1a7824 */ /* 0x000fc800078e0a09 */
[--C-:B------:R-:W-:Y:S02]  /*0190*/  IMAD R13, R0, 0x2, R5.reuse ;  /* 0x00000002000d7824 */ /* 0x100fe400078e0205 */
[----:B------:R-:W-:Y:S02]  /*01a0*/  IMAD R11, R26, 0x2, R5 ;  /* 0x000000021a0b7824 */ /* 0x000fe400078e0205 */
[----:B--2---:R-:W-:-:S04]  /*01b0*/  IMAD.WIDE R12, R13, 0x4, R14 ;  /* 0x000000040d0c7825 */ /* 0x004fc800078e020e */
[----:B------:R-:W-:Y:S01]  /*01c0*/  IMAD.WIDE R10, R11, 0x4, R14 ;  /* 0x000000040b0a7825 */ /* 0x000fe200078e020e */
[----:B------:R-:W2:Y:S01]  /*01d0*/  LDG.E.EL R7, desc[UR4][R12.64] ;  /* 0x000000040c077981 */ /* 0x000ea2000c2e1900 */
[----:B------:R-:W-:-:S03]  /*01e0*/  LOP3.LUT R17, R2, 0x7ffffff0, RZ, 0xc0, !PT ;  /* 0x7ffffff002117812 */ /* 0x000fc600078ec0ff */
[----:B------:R1:W2:Y:S01]  /*01f0*/  LDG.E.EL R24, desc[UR4][R12.64+0x4] ;  /* 0x000004040c187981 */ /* 0x0002a2000c2e1900 */
[----:B------:R-:W-:Y:S02]  /*0200*/  LOP3.LUT R9, R5, 0x20, RZ, 0xfc, !PT ;  /* 0x0000002005097812 */ /* 0x000fe400078efcff */
[C---:B------:R-:W-:Y:S01]  /*0210*/  LEA.HI R8, R3.reuse, R6, RZ, 0x4 ;  /* 0x0000000603087211 */ /* 0x040fe200078f20ff */
[----:B------:R-:W3:Y:S01]  /*0220*/  LDG.E.EL R2, desc[UR4][R10.64] ;  /* 0x000000040a027981 */ /* 0x000ee2000c2e1900 */
[----:B------:R-:W-:-:S03]  /*0230*/  LEA.HI R3, R3, R4, RZ, 0x8 ;  /* 0x0000000403037211 */ /* 0x000fc600078f40ff */
[----:B------:R5:W3:Y:S01]  /*0240*/  LDG.E.EL R22, desc[UR4][R10.64+0x4] ;  /* 0x000004040a167981 */ /* 0x000ae2000c2e1900 */
[----:B------:R-:W-:Y:S01]  /*0250*/  IMAD.IADD R28, R28, 0x1, -R17 ;  /* 0x000000011c1c7824 */ /* 0x000fe200078e0a11 */
[----:B-1----:R-:W-:Y:S01]  /*0260*/  SHF.R.S32.HI R13, RZ, 0x8, R3 ;  /* 0x00000008ff0d7819 */ /* 0x002fe20000011403 */
[--C-:B------:R-:W-:Y:S01]  /*0270*/  IMAD R17, R0, 0x2, R9.reuse ;  /* 0x0000000200117824 */ /* 0x100fe200078e0209 */
[----:B------:R-:W-:Y:S01]  /*0280*/  LOP3.LUT R27, R8, 0x7ffffff0, RZ, 0xc0, !PT ;  /* 0x7ffffff0081b7812 */ /* 0x000fe200078ec0ff */
[----:B------:R-:W-:Y:S02]  /*0290*/  IMAD R21, R26, 0x2, R9 ;  /* 0x000000021a157824 */ /* 0x000fe400078e0209 */
[----:B------:R-:W-:Y:S02]  /*02a0*/  IMAD.MOV.U32 R12, RZ, RZ, RZ ;  /* 0x000000ffff0c7224 */ /* 0x000fe400078e00ff */
[----:B------:R-:W-:-:S04]  /*02b0*/  IMAD.WIDE R16, R17, 0x4, R14 ;  /* 0x0000000411107825 */ /* 0x000fc800078e020e */
[----:B-----5:R-:W-:-:S04]  /*02c0*/  IMAD.WIDE R10, R21, 0x4, R14 ;  /* 0x00000004150a7825 */ /* 0x020fc800078e020e */
[----:B------:R-:W-:Y:S02]  /*02d0*/  IMAD R21, R28, 0x2, R5 ;  /* 0x000000021c157824 */ /* 0x000fe400078e0205 */
[----:B------:R-:W-:Y:S01]  /*02e0*/  IMAD.HI R3, R13, -0x6db6db6d, R12 ;  /* 0x924924930d037827 */ /* 0x000fe200078e020c */
[----:B------:R-:W5:Y:S03]  /*02f0*/  LDG.E.EL R11, desc[UR4][R10.64] ;  /* 0x000000040a0b7981 */ /* 0x000f66000c2e1900 */
[----:B------:R-:W-:Y:S02]  /*0300*/  IMAD.IADD R27, R6, 0x1, -R27 ;  /* 0x00000001061b7824 */ /* 0x000fe400078e0a1b */
[----:B------:R1:W5:Y:S01]  /*0310*/  LDG.E.EL R6, desc[UR4][R16.64] ;  /* 0x0000000410067981 */ /* 0x000362000c2e1900 */
[----:B------:R-:W-:Y:S01]  /*0320*/  IMAD.WIDE R20, R21, 0x4, R14 ;  /* 0x0000000415147825 */ /* 0x000fe200078e020e */
[----:B------:R-:W-:-:S03]  /*0330*/  SHF.R.U32.HI R8, RZ, 0x1f, R3 ;  /* 0x0000001fff087819 */ /* 0x000fc60000011603 */
[----:B------:R-:W-:Y:S01]  /*0340*/  IMAD R23, R27, 0x2, R5 ;  /* 0x000000021b177824 */ /* 0x000fe200078e0205 */
[----:B------:R-:W5:Y:S01]  /*0350*/  LDG.E.EL R25, desc[UR4][R20.64] ;  /* 0x0000000414197981 */ /* 0x000f62000c2e1900 */
[----:B------:R-:W-:Y:S02]  /*0360*/  LEA.HI.SX32 R3, R3, R8, 0x1b ;  /* 0x0000000803037211 */ /* 0x000fe400078fdaff */
[----:B01----:R-:W-:Y:S01]  /*0370*/  IMAD.WIDE R16, R23, 0x4, R14 ;  /* 0x0000000417107825 */ /* 0x003fe200078e020e */
[----:B------:R-:W5:Y:S03]  /*0380*/  LDG.E.EL R20, desc[UR4][R20.64+0x4] ;  /* 0x0000040414147981 */ /* 0x000f66000c2e1900 */
[----:B------:R-:W-:Y:S02]  /*0390*/  IMAD R8, R3, -0x38, R13 ;  /* 0xffffffc803087824 */ /* 0x000fe400078e020d */
[----:B------:R-:W-:Y:S01]  /*03a0*/  IMAD R29, R28, 0x2, R9 ;  /* 0x000000021c1d7824 */ /* 0x000fe200078e0209 */
[----:B------:R-:W5:Y:S01]  /*03b0*/  LDG.E.EL R23, desc[UR4][R16.64] ;  /* 0x0000000410177981 */ /* 0x000f62000c2e1900 */
[----:B----4-:R-:W-:-:S03]  /*03c0*/  IMAD.WIDE R18, R8, 0x4, R18 ;  /* 0x0000000408127825 */ /* 0x010fc600078e0212 */
[----:B------:R0:W4:Y:S01]  /*03d0*/  LDG.E.EL R10, desc[UR4][R16.64+0x4] ;  /* 0x00000404100a7981 */ /* 0x000122000c2e1900 */
[----:B------:R-:W-:-:S04]  /*03e0*/  IMAD.WIDE R12, R29, 0x4, R14 ;  /* 0x000000041d0c7825 */ /* 0x000fc800078e020e */
[----:B------:R-:W-:Y:S01]  /*03f0*/  IMAD R29, R27, 0x2, R9 ;  /* 0x000000021b1d7824 */ /* 0x000fe200078e0209 */
[----:B------:R-:W4:Y:S04]  /*0400*/  LDG.E.EL R3, desc[UR4][R12.64] ;  /* 0x000000040c037981 */ /* 0x000f28000c2e1900 */
[----:B------:R1:W4:Y:S01]  /*0410*/  LDG.E.EL R9, desc[UR4][R18.64] ;  /* 0x0000000412097981 */ /* 0x000322000c2e1900 */
[----:B0-----:R-:W-:-:S05]  /*0420*/  IMAD.WIDE R16, R29, 0x4, R14 ;  /* 0x000000041d107825 */ /* 0x001fca00078e020e */
[----:B------:R0:W4:Y:S01]  /*0430*/  LDG.E.EL R21, desc[UR4][R16.64] ;  /* 0x0000000410157981 */ /* 0x000122000c2e1900 */
[----:B-1----:R-:W-:-:S05]  /*0440*/  LOP3.LUT R19, R5, 0x21, RZ, 0xfc, !PT ;  /* 0x0000002105137812 */ /* 0x002fca00078efcff */
[--C-:B------:R-:W-:Y:S01]  /*0450*/  IMAD R5, R28, 0x2, R19.reuse ;  /* 0x000000021c057824 */ /* 0x100fe200078e0213 */
[----:B0-----:R-:W0:Y:S01]  /*0460*/  LDC.64 R16, c[0x0][0x228] ;  /* 0x00008a00ff107b82 */ /* 0x001e220000000a00 */
[----:B------:R-:W-:Y:S02]  /*0470*/  IMAD R29, R0, 0x2, R19 ;  /* 0x00000002001d7824 */ /* 0x000fe400078e0213 */
[----:B------:R-:W-:-:S04]  /*0480*/  IMAD.WIDE R12, R5, 0x4, R14 ;  /* 0x00000004050c7825 */ /* 0x000fc800078e020e */
[----:B------:R-:W-:Y:S01]  /*0490*/  IMAD.WIDE R28, R29, 0x4, R14 ;  /* 0x000000041d1c7825 */ /* 0x000fe200078e020e */
[----:B------:R1:W4:Y:S04]  /*04a0*/  LDG.E.EL R0, desc[UR4][R12.64] ;  /* 0x000000040c007981 */ /* 0x000328000c2e1900 */
[----:B------:R-:W4:Y:S01]  /*04b0*/  LDG.E.EL R5, desc[UR4][R28.64] ;  /* 0x000000041c057981 */ /* 0x000f22000c2e1900 */
[--C-:B------:R-:W-:Y:S02]  /*04c0*/  IMAD R26, R26, 0x2, R19.reuse ;  /* 0x000000021a1a7824 */ /* 0x100fe400078e0213 */
[----:B------:R-:W-:Y:S01]  /*04d0*/  IMAD R27, R27, 0x2, R19 ;  /* 0x000000021b1b7824 */ /* 0x000fe200078e0213 */
[----:B-1----:R-:W1:Y:S01]  /*04e0*/  LDC.64 R12, c[0x0][0x218] ;  /* 0x00008600ff0c7b82 */ /* 0x002e620000000a00 */
[----:B------:R-:W-:-:S04]  /*04f0*/  IMAD.WIDE R18, R26, 0x4, R14 ;  /* 0x000000041a127825 */ /* 0x000fc800078e020e */
[----:B------:R-:W-:Y:S02]  /*0500*/  IMAD.WIDE R26, R27, 0x4, R14 ;  /* 0x000000041b1a7825 */ /* 0x000fe400078e020e */
[----:B------:R-:W4:Y:S01]  /*0510*/  LDG.E.EL R18, desc[UR4][R18.64] ;  /* 0x0000000412127981 */ /* 0x000f22000c2e1900 */
[----:B------:R-:W1:Y:S03]  /*0520*/  LDC.64 R14, c[0x0][0x230] ;  /* 0x00008c00ff0e7b82 */ /* 0x000e660000000a00 */
[----:B------:R-:W4:Y:S01]  /*0530*/  LDG.E.EL R26, desc[UR4][R26.64] ;  /* 0x000000041a1a7981 */ /* 0x000f22000c2e1900 */
[----:B0-----:R-:W-:-:S06]  /*0540*/  IMAD.WIDE R16, R8, 0x4, R16 ;  /* 0x0000000408107825 */ /* 0x001fcc00078e0210 */
[----:B------:R-:W4:Y:S01]  /*0550*/  LDG.E.EL R16, desc[UR4][R16.64] ;  /* 0x0000000410107981 */ /* 0x000f22000c2e1900 */
[----:B-1----:R-:W-:-:S06]  /*0560*/  IMAD.WIDE R12, R8, 0x4, R12 ;  /* 0x00000004080c7825 */ /* 0x002fcc00078e020c */
[----:B------:R0:W4:Y:S01]  /*0570*/  LDG.E.EL R13, desc[UR4][R12.64] ;  /* 0x000000040c0d7981 */ /* 0x000122000c2e1900 */
[----:B------:R-:W-:-:S05]  /*0580*/  IMAD.WIDE R14, R8, 0x4, R14 ;  /* 0x00000004080e7825 */ /* 0x000fca00078e020e */
[----:B------:R1:W4:Y:S01]  /*0590*/  LDG.E.EL R29, desc[UR4][R14.64] ;  /* 0x000000040e1d7981 */ /* 0x000322000c2e1900 */
[----:B--2---:R-:W-:Y:S02]  /*05a0*/  FSETP.GT.AND P0, PT, R24, R7, PT ;  /* 0x000000071800720b */ /* 0x004fe40003f04000 */
[----:B---3--:R-:W-:Y:S02]  /*05b0*/  FSETP.GT.AND P2, PT, R22, R2, PT ;  /* 0x000000021600720b */ /* 0x008fe40003f44000 */
[----:B------:R-:W-:Y:S02]  /*05c0*/  FSETP.NAN.AND P3, PT, R24, R24, PT ;  /* 0x000000181800720b */ /* 0x000fe40003f68000 */
[----:B------:R-:W-:-:S07]  /*05d0*/  FSETP.NAN.AND P1, PT, R22, R22, PT ;  /* 0x000000161600720b */ /* 0x000fce0003f28000 */
[----:B------:R-:W-:Y:S02]  /*05e0*/  @!P0 SEL R24, R24, R7, P3 ;  /* 0x0000000718188207 */ /* 0x000fe40001800000 */
[----:B------:R-:W-:-:S04]  /*05f0*/  @!P2 SEL R22, R22, R2, P1 ;  /* 0x000000021616a207 */ /* 0x000fc80000800000 */
[-C--:B-----5:R-:W-:Y:S02]  /*0600*/  FSETP.GEU.AND P4, PT, R22, R11.reuse, PT ;  /* 0x0000000b1600720b */ /* 0x0a0fe40003f8e000 */
[-C--:B------:R-:W-:Y:S02]  /*0610*/  FSETP.GEU.AND P5, PT, R24, R6.reuse, PT ;  /* 0x000000061800720b */ /* 0x080fe40003fae000 */
[----:B------:R-:W-:Y:S02]  /*0620*/  FSETP.NAN.AND P1, PT, R6, R6, PT ;  /* 0x000000060600720b */ /* 0x000fe40003f28000 */
[----:B------:R-:W-:-:S07]  /*0630*/  FSETP.NAN.AND P6, PT, R11, R11, PT ;  /* 0x0000000b0b00720b */ /* 0x000fce0003fc8000 */
[----:B------:R-:W-:Y:S02]  /*0640*/  @P4 SEL R11, R11, R22, P6 ;  /* 0x000000160b0b4207 */ /* 0x000fe40003000000 */
[----:B------:R-:W-:Y:S02]  /*0650*/  FSETP.GT.AND P3, PT, R20, R25, PT ;  /* 0x000000191400720b */ /* 0x000fe40003f64000 */
[----:B------:R-:W-:Y:S02]  /*0660*/  @P5 SEL R6, R6, R24, P1 ;  /* 0x0000001806065207 */ /* 0x000fe40000800000 */
[----:B------:R-:W-:Y:S02]  /*0670*/  FSETP.NAN.AND P6, PT, R20, R20, PT ;  /* 0x000000141400720b */ /* 0x000fe40003fc8000 */
[----:B----4-:R-:W-:Y:S02]  /*0680*/  FSETP.GT.AND P1, PT, R10, R23, PT ;  /* 0x000000170a00720b */ /* 0x010fe40003f24000 */
[----:B0-----:R-:W-:-:S05]  /*0690*/  SEL R12, RZ, 0x1, !P0 ;  /* 0x00000001ff0c7807 */ /* 0x001fca0004000000 */
[----:B------:R-:W-:Y:S02]  /*06a0*/  @!P3 SEL R20, R20, R25, P6 ;  /* 0x000000191414b207 */ /* 0x000fe40003000000 */
[----:B------:R-:W-:Y:S01]  /*06b0*/  FSETP.NAN.AND P6, PT, R10, R10, PT ;  /* 0x0000000a0a00720b */ /* 0x000fe20003fc8000 */
[----:B------:R-:W-:Y:S01]  /*06c0*/  FADD R9, R9, 9.9999997473787516356e-06 ;  /* 0x3727c5ac09097421 */ /* 0x000fe20000000000 */
[----:B------:R-:W-:Y:S02]  /*06d0*/  FSETP.GEU.AND P0, PT, R20, R3, PT ;  /* 0x000000031400720b */ /* 0x000fe40003f0e000 */
[----:B------:R-:W-:-:S03]  /*06e0*/  @!P1 SEL R10, R10, R23, P6 ;  /* 0x000000170a0a9207 */ /* 0x000fc60003000000 */
[----:B------:R-:W0:Y:S01]  /*06f0*/  MUFU.SQRT R9, R9 ;  /* 0x0000000900097308 */ /* 0x000e220000002000 */
[----:B------:R-:W-:Y:S02]  /*0700*/  SEL R8, RZ, 0x1, !P2 ;  /* 0x00000001ff087807 */ /* 0x000fe40005000000 */
[----:B------:R-:W-:Y:S02]  /*0710*/  FSETP.GEU.AND P2, PT, R10, R21, PT ;  /* 0x000000150a00720b */ /* 0x000fe40003f4e000 */
[C---:B------:R-:W-:Y:S02]  /*0720*/  FSETP.NAN.AND P6, PT, R3.reuse, R3, PT ;  /* 0x000000030300720b */ /* 0x040fe40003fc8000 */
[----:B------:R-:W-:Y:S02]  /*0730*/  SEL R2, RZ, 0x1, !P1 ;  /* 0x00000001ff027807 */ /* 0x000fe40004800000 */
[----:B------:R-:W-:Y:S02]  /*0740*/  @P0 SEL R3, R3, R20, P6 ;  /* 0x0000001403030207 */ /* 0x000fe40003000000 */
[----:B------:R-:W-:-:S02]  /*0750*/  SEL R7, RZ, 0x1, !P3 ;  /* 0x00000001ff077807 */ /* 0x000fc40005800000 */
[----:B------:R-:W-:Y:S02]  /*0760*/  FSETP.NAN.AND P1, PT, R21, R21, PT ;  /* 0x000000151500720b */ /* 0x000fe40003f28000 */
[----:B0-----:R-:W-:Y:S02]  /*0770*/  FSETP.GT.AND P6, PT, R9, 8.50705917302346158658e+37, PT ;  /* 0x7e8000000900780b */ /* 0x001fe40003fc4000 */
[----:B------:R-:W-:Y:S02]  /*0780*/  FSETP.GEU.AND P3, PT, R3, R0, PT ;  /* 0x000000000300720b */ /* 0x000fe40003f6e000 */
[----:B------:R-:W-:Y:S02]  /*0790*/  @P2 SEL R21, R21, R10, P1 ;  /* 0x0000000a15152207 */ /* 0x000fe40000800000 */
[----:B------:R-:W-:Y:S02]  /*07a0*/  SEL R12, R12, 0x2, P5 ;  /* 0x000000020c0c7807 */ /* 0x000fe40002800000 */
[----:B------:R-:W-:-:S02]  /*07b0*/  FSETP.GEU.AND P1, PT, R9, 1.175494350822287508e-38, PT ;  /* 0x008000000900780b */ /* 0x000fc40003f2e000 */
[----:B------:R-:W-:Y:S02]  /*07c0*/  FSETP.GEU.AND P5, PT, R6, R5, PT ;  /* 0x000000050600720b */ /* 0x000fe40003fae000 */
[----:B------:R-:W-:Y:S02]  /*07d0*/  SEL R8, R8, 0x2, P4 ;  /* 0x0000000208087807 */ /* 0x000fe40002000000 */
[----:B------:R-:W-:Y:S01]  /*07e0*/  FSETP.NAN.AND P4, PT, R0, R0, PT ;  /* 0x000000000000720b */ /* 0x000fe20003f88000 */
[----:B------:R-:W-:-:S03]  /*07f0*/  @P6 FMUL R9, R9, 0.25 ;  /* 0x3e80000009096820 */ /* 0x000fc60000400000 */
[----:B------:R-:W-:Y:S02]  /*0800*/  @P3 SEL R0, R0, R3, P4 ;  /* 0x0000000300003207 */ /* 0x000fe40002000000 */
[----:B------:R-:W-:Y:S01]  /*0810*/  FSETP.NAN.AND P4, PT, R5, R5, PT ;  /* 0x000000050500720b */ /* 0x000fe20003f88000 */
[----:B------:R-:W-:Y:S01]  /*0820*/  @!P1 FMUL R9, R9, 16777216 ;  /* 0x4b80000009099820 */ /* 0x000fe20000400000 */
[----:B------:R-:W-:Y:S02]  /*0830*/  SEL R7, R7, 0x2, P0 ;  /* 0x0000000207077807 */ /* 0x000fe40000000000 */
[----:B------:R-:W-:Y:S02]  /*0840*/  @P5 SEL R5, R5, R6, P4 ;  /* 0x0000000605055207 */ /* 0x000fe40002000000 */
[----:B------:R-:W-:Y:S02]  /*0850*/  FSETP.GEU.AND P4, PT, R11, R18, PT ;  /* 0x000000120b00720b */ /* 0x000fe40003f8e000 */
[----:B------:R-:W-:-:S02]  /*0860*/  FSETP.GEU.AND P0, PT, R21, R26, PT ;  /* 0x0000001a1500720b */ /* 0x000fc40003f0e000 */
[----:B------:R-:W-:Y:S01]  /*0870*/  SEL R2, R2, 0x2, P2 ;  /* 0x0000000202027807 */ /* 0x000fe20001000000 */
[----:B------:R-:W0:Y:S01]  /*0880*/  MUFU.RCP R9, R9 ;  /* 0x0000000900097308 */ /* 0x000e220000001000 */
[----:B------:R-:W-:Y:S01]  /*0890*/  SEL R3, R8, 0x3, P4 ;  /* 0x0000000308037807 */ /* 0x000fe20002000000 */
[----:B------:R-:W-:Y:S01]  /*08a0*/  IMAD.MOV.U32 R8, RZ, RZ, 0x3e800000 ;  /* 0x3e800000ff087424 */ /* 0x000fe200078e00ff */
[----:B------:R-:W-:Y:S02]  /*08b0*/  SEL R7, R7, 0x3, P3 ;  /* 0x0000000307077807 */ /* 0x000fe40001800000 */
[----:B------:R-:W-:Y:S02]  /*08c0*/  SEL R6, R2, 0x3, P0 ;  /* 0x0000000302067807 */ /* 0x000fe40000000000 */
[----:B------:R-:W-:Y:S02]  /*08d0*/  SEL R12, R12, 0x3, P5 ;  /* 0x000000030c0c7807 */ /* 0x000fe40002800000 */
[----:B------:R-:W-:-:S02]  /*08e0*/  PRMT R7, R7, 0x3340, R6 ;  /* 0x0000334007077816 */ /* 0x000fc40000000006 */
[----:B------:R-:W-:Y:S02]  /*08f0*/  PRMT R12, R12, 0x3340, R3 ;  /* 0x000033400c0c7816 */ /* 0x000fe40000000003 */
[----:B------:R-:W-:Y:S01]  /*0900*/  FSETP.NAN.AND P2, PT, R26, R26, PT ;  /* 0x0000001a1a00720b */ /* 0x000fe20003f48000 */
[----:B------:R-:W2:Y:S01]  /*0910*/  LDC.64 R2, c[0x0][0x240] ;  /* 0x00009000ff027b82 */ /* 0x000ea20000000a00 */
[----:B------:R-:W-:Y:S02]  /*0920*/  FSEL R8, R8, 1, P6 ;  /* 0x3f80000008087808 */ /* 0x000fe40003000000 */
[----:B------:R-:W-:Y:S02]  /*0930*/  FSETP.NAN.AND P3, PT, R18, R18, PT ;  /* 0x000000121200720b */ /* 0x000fe40003f68000 */
[----:B------:R-:W-:Y:S02]  /*0940*/  @P0 SEL R26, R26, R21, P2 ;  /* 0x000000151a1a0207 */ /* 0x000fe40001000000 */
[----:B------:R-:W-:Y:S01]  /*0950*/  PRMT R17, R12, 0x5410, R7 ;  /* 0x000054100c117816 */ /* 0x000fe20000000007 */
[----:B------:R-:W-:Y:S01]  /*0960*/  @!P1 FMUL R8, R8, 16777216 ;  /* 0x4b80000008089820 */ /* 0x000fe20000400000 */
[----:B------:R-:W-:Y:S01]  /*0970*/  @P4 SEL R18, R18, R11, P3 ;  /* 0x0000000b12124207 */ /* 0x000fe20001800000 */
[----:B------:R-:W3:Y:S01]  /*0980*/  LDC.64 R6, c[0x0][0x248] ;  /* 0x00009200ff067b82 */ /* 0x000ee20000000a00 */
[C---:B------:R-:W-:Y:S01]  /*0990*/  FADD R12, -R13.reuse, R5 ;  /* 0x000000050d0c7221 */ /* 0x040fe20000000100 */
[C---:B-1----:R-:W-:Y:S01]  /*09a0*/  FADD R14, -R13.reuse, R0 ;  /* 0x000000000d0e7221 */ /* 0x042fe20000000100 */
[----:B------:R-:W-:Y:S01]  /*09b0*/  FADD R15, -R13, R26 ;  /* 0x0000001a0d0f7221 */ /* 0x000fe20000000100 */
[----:B0-----:R-:W-:Y:S01]  /*09c0*/  FMUL R9, R9, R8 ;  /* 0x0000000809097220 */ /* 0x001fe20000400000 */
[----:B------:R-:W-:-:S03]  /*09d0*/  FADD R13, -R13, R18 ;  /* 0x000000120d0d7221 */ /* 0x000fc60000000100 */
[C---:B------:R-:W-:Y:S01]  /*09e0*/  FMUL R5, R9.reuse, R14 ;  /* 0x0000000e09057220 */ /* 0x040fe20000400000 */
[C---:B------:R-:W-:Y:S01]  /*09f0*/  FMUL R8, R9.reuse, R13 ;  /* 0x0000000d09087220 */ /* 0x040fe20000400000 */
[C---:B------:R-:W-:Y:S01]  /*0a00*/  FMUL R0, R9.reuse, R15 ;  /* 0x0000000f09007220 */ /* 0x040fe20000400000 */
[----:B------:R-:W-:Y:S01]  /*0a10*/  FMUL R10, R9, R12 ;  /* 0x0000000c090a7220 */ /* 0x000fe20000400000 */
[----:B------:R-:W-:Y:S01]  /*0a20*/  IADD3 R18, P0, R4, UR6, RZ ;  /* 0x0000000604127c10 */ /* 0x000fe2000ff1e0ff */
[C-C-:B------:R-:W-:Y:S01]  /*0a30*/  FFMA R9, R16.reuse, R8, R29.reuse ;  /* 0x0000000810097223 */ /* 0x140fe2000000001d */
[C-C-:B------:R-:W-:Y:S01]  /*0a40*/  FFMA R5, R16.reuse, R5, R29.reuse ;  /* 0x0000000510057223 */ /* 0x140fe2000000001d */
[C-C-:B------:R-:W-:Y:S01]  /*0a50*/  FFMA R0, R16.reuse, R0, R29.reuse ;  /* 0x0000000010007223 */ /* 0x140fe2000000001d */
[----:B------:R-:W-:Y:S01]  /*0a60*/  FFMA R8, R16, R10, R29 ;  /* 0x0000000a10087223 */ /* 0x000fe2000000001d */
[----:B------:R-:W-:Y:S02]  /*0a70*/  LEA.HI.X.SX32 R19, R4, UR7, 0x1, P0 ;  /* 0x0000000704137c11 */ /* 0x000fe400080f0eff */
[----:B------:R-:W-:-:S02]  /*0a80*/  FSETP.GEU.AND P1, PT, R5, RZ, PT ;  /* 0x000000ff0500720b */ /* 0x000fc40003f2e000 */
[----:B------:R-:W-:Y:S02]  /*0a90*/  FSETP.GEU.AND P0, PT, R0, RZ, PT ;  /* 0x000000ff0000720b */ /* 0x000fe40003f0e000 */
[----:B------:R-:W-:Y:S02]  /*0aa0*/  FSETP.GEU.AND P2, PT, R9, RZ, PT ;  /* 0x000000ff0900720b */ /* 0x000fe40003f4e000 */
[----:B------:R-:W-:Y:S01]  /*0ab0*/  FSETP.GEU.AND P3, PT, R8, RZ, PT ;  /* 0x000000ff0800720b */ /* 0x000fe20003f6e000 */
[----:B--2---:R-:W-:Y:S01]  /*0ac0*/  IMAD.WIDE R2, R4, 0x4, R2 ;  /* 0x0000000404027825 */ /* 0x004fe200078e0202 */
[----:B------:R-:W-:Y:S02]  /*0ad0*/  SEL R11, R0, RZ, P0 ;  /* 0x000000ff000b7207 */ /* 0x000fe40000000000 */
[----:B------:R-:W-:Y:S01]  /*0ae0*/  SEL R10, R5, RZ, P1 ;  /* 0x000000ff050a7207 */ /* 0x000fe20000800000 */
[----:B---3--:R-:W-:Y:S01]  /*0af0*/  IMAD.WIDE R6, R4, 0x4, R6 ;  /* 0x0000000404067825 */ /* 0x008fe200078e0206 */
[----:B------:R-:W-:-:S02]  /*0b00*/  SEL R9, R9, RZ, P2 ;  /* 0x000000ff09097207 */ /* 0x000fc40001000000 */
[----:B------:R-:W-:Y:S01]  /*0b10*/  SEL R8, R8, RZ, P3 ;  /* 0x000000ff08087207 */ /* 0x000fe20001800000 */
[----:B------:R-:W-:Y:S04]  /*0b20*/  STG.E desc[UR4][R18.64], R17 ;  /* 0x0000001112007986 */ /* 0x000fe8000c101904 */
[----:B------:R-:W-:Y:S04]  /*0b30*/  STG.E.128 desc[UR4][R2.64], R8 ;  /* 0x0000000802007986 */ /* 0x000fe8000c101d04 */
[----:B------:R-:W-:Y:S01]  /*0b40*/  STG.E.128 desc[UR4][R6.64], R12 ;  /* 0x0000000c06007986 */ /* 0x000fe2000c101d04 */
[----:B------:R-:W-:Y:S05]  /*0b50*/  EXIT ;  /* 0x000000000000794d */ /* 0x000fea0003800000 */
.L_x_0:
[----:B------:R-:W-:-:S00]  /*0b60*/  BRA `(.L_x_0) ;  /* 0xfffffffc00fc7947 */ /* 0x000fc0000383ffff */
[----:B------:R-:W-:-:S00]  /*0b70*/  NOP ;  /* 0x0000000000007918 */ /* 0x000fc00000000000 */
        /* <DEDUP_REMOVED lines=8> */
.L_x_1:


//--------------------- .nv.global.init           --------------------------
	.section	.nv.global.init,"aw",@progbits
.nv.global.init:
	.type		_$_str,@object
	.size		_$_str,(_$_str_$_2 - _$_str)
_$_str:
        /*0000*/ 	.byte	0x5f, 0x5f, 0x43, 0x55, 0x44, 0x41, 0x5f, 0x46, 0x54, 0x5a, 0x00
	.type		_$_str_$_2,@object
	.size		_$_str_$_2,(.L_1 - _$_str_$_2)
_$_str_$_2:
        /*000b*/ 	.byte	0x5f, 0x5f, 0x43, 0x55, 0x44, 0x41, 0x5f, 0x50, 0x52, 0x45, 0x43, 0x5f, 0x53, 0x51, 0x52, 0x54
        /*001b*/ 	.byte	0x00
.L_1:


//--------------------- .nv.constant0.triton_poi_fused__native_batch_norm_legit_no_training_max_pool2d_with_indices_native_batch_norm_backward_relu_6 --------------------------
	.section	.nv.constant0.triton_poi_fused__native_batch_norm_legit_no_training_max_pool2d_with_indices_native_batch_norm_backward_relu_6,"a",@progbits
	.sectionflags	@""
	.align	4
.nv.constant0.triton_poi_fused__native_batch_norm_legit_no_training_max_pool2d_with_indices_native_batch_norm_backward_relu_6:
	.zero		596
